	.headerflags	@"EF_CUDA_TEXMODE_UNIFIED EF_CUDA_64BIT_ADDRESS EF_CUDA_ACCELERATORS EF_CUDA_SM90 EF_CUDA_VIRTUAL_SM(EF_CUDA_SM90)"
	.elftype	@"ET_EXEC"


//--------------------- .nv.info                  --------------------------
	.section	.nv.info,"",@"SHT_CUDA_INFO"
	.align	4


	//----- nvinfo : EIATTR_REGCOUNT
	.align		4
        /*0000*/ 	.byte	0x04, 0x2f
        /*0002*/ 	.short	(.L_3 - .L_2)
	.align		4
.L_2:
        /*0004*/ 	.word	index@(triton_poi_fused__native_batch_norm_legit_no_training_relu_21)
        /*0008*/ 	.word	0x00000020


	//----- nvinfo : EIATTR_MIN_STACK_SIZE
	.align		4
.L_3:
        /*000c*/ 	.byte	0x04, 0x12
        /*000e*/ 	.short	(.L_5 - .L_4)
	.align		4
.L_4:
        /*0010*/ 	.word	index@(triton_poi_fused__native_batch_norm_legit_no_training_relu_21)
        /*0014*/ 	.word	0x00000000


	//----- nvinfo : EIATTR_FRAME_SIZE
	.align		4
.L_5:
        /*0018*/ 	.byte	0x04, 0x11
        /*001a*/ 	.short	(.L_7 - .L_6)
	.align		4
.L_6:
        /*001c*/ 	.word	index@(triton_poi_fused__native_batch_norm_legit_no_training_relu_21)
        /*0020*/ 	.word	0x00000000


	//----- nvinfo : EIATTR_MIN_STACK_SIZE
	.align		4
.L_7:
        /*0024*/ 	.byte	0x04, 0x12
        /*0026*/ 	.short	(.L_9 - .L_8)
	.align		4
.L_8:
        /*0028*/ 	.word	index@(triton_poi_fused__native_batch_norm_legit_no_training_relu_21)
        /*002c*/ 	.word	0x00000000
.L_9:


//--------------------- .nv.info.triton_poi_fused__native_batch_norm_legit_no_training_relu_21 --------------------------
	.section	.nv.info.triton_poi_fused__native_batch_norm_legit_no_training_relu_21,"",@"SHT_CUDA_INFO"
	.sectionflags	@""
	.align	4


	//----- nvinfo : EIATTR_CUDA_API_VERSION
	.align		4
        /*0000*/ 	.byte	0x04, 0x37
        /*0002*/ 	.short	(.L_11 - .L_10)
.L_10:
        /*0004*/ 	.word	0x0000007c


	//----- nvinfo : EIATTR_KPARAM_INFO
	.align		4
.L_11:
        /*0008*/ 	.byte	0x04, 0x17
        /*000a*/ 	.short	(.L_13 - .L_12)
.L_12:
        /*000c*/ 	.word	0x00000000
        /*0010*/ 	.short	0x0006
        /*0012*/ 	.short	0x0030
        /*0014*/ 	.byte	0x00, 0xf0, 0x11, 0x00


	//----- nvinfo : EIATTR_KPARAM_INFO
	.align		4
.L_13:
        /*0018*/ 	.byte	0x04, 0x17
        /*001a*/ 	.short	(.L_15 - .L_14)
.L_14:
        /*001c*/ 	.word	0x00000000
        /*0020*/ 	.short	0x0005
        /*0022*/ 	.short	0x0028
        /*0024*/ 	.byte	0x00, 0xf4, 0x21, 0x00


	//----- nvinfo : EIATTR_KPARAM_INFO
	.align		4
.L_15:
        /*0028*/ 	.byte	0x04, 0x17
        /*002a*/ 	.short	(.L_17 - .L_16)
.L_16:
        /*002c*/ 	.word	0x00000000
        /*0030*/ 	.short	0x0004
        /*0032*/ 	.short	0x0020
        /*0034*/ 	.byte	0x00, 0xf4, 0x21, 0x00


	//----- nvinfo : EIATTR_KPARAM_INFO
	.align		4
.L_17:
        /*0038*/ 	.byte	0x04, 0x17
        /*003a*/ 	.short	(.L_19 - .L_18)
.L_18:
        /*003c*/ 	.word	0x00000000
        /*0040*/ 	.short	0x0003
        /*0042*/ 	.short	0x0018
        /*0044*/ 	.byte	0x00, 0xf4, 0x21, 0x00


	//----- nvinfo : EIATTR_KPARAM_INFO
	.align		4
.L_19:
        /*0048*/ 	.byte	0x04, 0x17
        /*004a*/ 	.short	(.L_21 - .L_20)
.L_20:
        /*004c*/ 	.word	0x00000000
        /*0050*/ 	.short	0x0002
        /*0052*/ 	.short	0x0010
        /*0054*/ 	.byte	0x00, 0xf4, 0x21, 0x00


	//----- nvinfo : EIATTR_KPARAM_INFO
	.align		4
.L_21:
        /*0058*/ 	.byte	0x04, 0x17
        /*005a*/ 	.short	(.L_23 - .L_22)
.L_22:
        /*005c*/ 	.word	0x00000000
        /*0060*/ 	.short	0x0001
        /*0062*/ 	.short	0x0008
        /*0064*/ 	.byte	0x00, 0xf4, 0x21, 0x00


	//----- nvinfo : EIATTR_KPARAM_INFO
	.align		4
.L_23:
        /*0068*/ 	.byte	0x04, 0x17
        /*006a*/ 	.short	(.L_25 - .L_24)
.L_24:
        /*006c*/ 	.word	0x00000000
        /*0070*/ 	.short	0x0000
        /*0072*/ 	.short	0x0000
        /*0074*/ 	.byte	0x00, 0xf4, 0x21, 0x00


	//----- nvinfo : EIATTR_SPARSE_MMA_MASK
	.align		4
.L_25:
        /*0078*/ 	.byte	0x03, 0x50
        /*007a*/ 	.short	0x0000


	//----- nvinfo : EIATTR_MAXREG_COUNT
	.align		4
        /*007c*/ 	.byte	0x03, 0x1b
        /*007e*/ 	.short	0x00ff


	//----- nvinfo : EIATTR_EXIT_INSTR_OFFSETS
	.align		4
        /*0080*/ 	.byte	0x04, 0x1c
        /*0082*/ 	.short	(.L_27 - .L_26)


	//   ....[0]....
.L_26:
        /*0084*/ 	.word	0x00000990


	//   ....[1]....
        /*0088*/ 	.word	0x000009b0


	//----- nvinfo : EIATTR_REQNTID
	.align		4
.L_27:
        /*008c*/ 	.byte	0x04, 0x10
        /*008e*/ 	.short	(.L_29 - .L_28)
.L_28:
        /*0090*/ 	.word	0x00000080
        /*0094*/ 	.word	0x00000001
        /*0098*/ 	.word	0x00000001


	//----- nvinfo : EIATTR_CBANK_PARAM_SIZE
	.align		4
.L_29:
        /*009c*/ 	.byte	0x03, 0x19
        /*009e*/ 	.short	0x0034


	//----- nvinfo : EIATTR_PARAM_CBANK
	.align		4
        /*00a0*/ 	.byte	0x04, 0x0a
        /*00a2*/ 	.short	(.L_31 - .L_30)
	.align		4
.L_30:
        /*00a4*/ 	.word	index@(.nv.constant0.triton_poi_fused__native_batch_norm_legit_no_training_relu_21)
        /*00a8*/ 	.short	0x0210
        /*00aa*/ 	.short	0x0034


	//----- nvinfo : EIATTR_SW_WAR
	.align		4
.L_31:
        /*00ac*/ 	.byte	0x04, 0x36
        /*00ae*/ 	.short	(.L_33 - .L_32)
.L_32:
        /*00b0*/ 	.word	0x00000008
.L_33:


//--------------------- .nv.callgraph             --------------------------
	.section	.nv.callgraph,"",@"SHT_CUDA_CALLGRAPH"
	.align	4
	.sectionentsize	8
	.align		4
        /*0000*/ 	.word	0x00000000
	.align		4
        /*0004*/ 	.word	0xffffffff
	.align		4
        /*0008*/ 	.word	0x00000000
	.align		4
        /*000c*/ 	.word	0xfffffffe
	.align		4
        /*0010*/ 	.word	0x00000000
	.align		4
        /*0014*/ 	.word	0xfffffffd
	.align		4
        /*0018*/ 	.word	0x00000000
	.align		4
        /*001c*/ 	.word	0xfffffffc


//--------------------- .nv.constant4             --------------------------
	.section	.nv.constant4,"a",@progbits
	.align	8
	.align		8
.nv.constant4:
        /*0000*/ 	.dword	_$_str
	.align		8
        /*0008*/ 	.dword	_$_str_$_2


//--------------------- .text.triton_poi_fused__native_batch_norm_legit_no_training_relu_21 --------------------------
	.section	.text.triton_poi_fused__native_batch_norm_legit_no_training_relu_21,"ax",@progbits
	.align	128
        .global         triton_poi_fused__native_batch_norm_legit_no_training_relu_21
        .type           triton_poi_fused__native_batch_norm_legit_no_training_relu_21,@function
        .size           triton_poi_fused__native_batch_norm_legit_no_training_relu_21,(.L_x_1 - triton_poi_fused__native_batch_norm_legit_no_training_relu_21)
        .other          triton_poi_fused__native_batch_norm_legit_no_training_relu_21,@"STO_CUDA_ENTRY STV_DEFAULT"
triton_poi_fused__native_batch_norm_legit_no_training_relu_21:
.text.triton_poi_fused__native_batch_norm_legit_no_training_relu_21:
[----:B------:R-:W0:Y:S01]  /*0000*/  LDC R1, c[0x0][0x28] ;  /* 0x00000a00ff017b82 */ /* 0x000e220000000800 */
[----:B------:R-:W1:Y:S07]  /*0010*/  S2R R0, SR_TID.X ;  /* 0x0000000000007919 */ /* 0x000e6e0000002100 */
[----:B------:R-:W2:Y:S01]  /*0020*/  LDC.64 R6, c[0x0][0x220] ;  /* 0x00008800ff067b82 */ /* 0x000ea20000000a00 */
[----:B------:R-:W-:Y:S01]  /*0030*/  ULDC.64 UR4, c[0x0][0x208] ;  /* 0x0000820000047ab9 */ /* 0x000fe20000000a00 */
[----:B------:R-:W3:Y:S06]  /*0040*/  S2R R3, SR_CTAID.X ;  /* 0x0000000000037919 */ /* 0x000eec0000002500 */
[----:B------:R-:W4:Y:S01]  /*0050*/  LDC.64 R18, c[0x0][0x218] ;  /* 0x00008600ff127b82 */ /* 0x000f220000000a00 */
[----:B-1----:R-:W-:-:S04]  /*0060*/  SHF.L.U32 R0, R0, 0x2, RZ ;  /* 0x0000000200007819 */ /* 0x002fc800000006ff */
[----:B------:R-:W-:-:S05]  /*0070*/  LOP3.LUT R0, R0, 0x1fc, RZ, 0xc0, !PT ;  /* 0x000001fc00007812 */ /* 0x000fca00078ec0ff */
[----:B---3--:R-:W-:-:S04]  /*0080*/  IMAD R4, R3, 0x200, R0 ;  /* 0x0000020003047824 */ /* 0x008fc800078e0200 */
[C---:B------:R-:W-:Y:S01]  /*0090*/  IMAD.HI R3, R4.reuse, 0x5397829d, RZ ;  /* 0x5397829d04037827 */ /* 0x040fe200078e02ff */
[----:B------:R-:W-:Y:S02]  /*00a0*/  IADD3 R0, R4, 0x1, RZ ;  /* 0x0000000104007810 */ /* 0x000fe40007ffe0ff */
[C---:B------:R-:W-:Y:S01]  /*00b0*/  ISETP.GE.AND P0, PT, R4.reuse, 0xc400, PT ;  /* 0x0000c4000400780c */ /* 0x040fe20003f06270 */
[----:B------:R-:W-:Y:S01]  /*00c0*/  VIADD R2, R4, 0x2 ;  /* 0x0000000204027836 */ /* 0x000fe20000000000 */
[----:B------:R-:W-:Y:S01]  /*00d0*/  SHF.R.U32.HI R8, RZ, 0x1f, R3 ;  /* 0x0000001fff087819 */ /* 0x000fe20000011603 */
[----:B------:R-:W-:Y:S01]  /*00e0*/  IMAD.HI R5, R0, 0x5397829d, RZ ;  /* 0x5397829d00057827 */ /* 0x000fe200078e02ff */
[----:B------:R-:W-:Y:S02]  /*00f0*/  IADD3 R0, R4, 0x3, RZ ;  /* 0x0000000304007810 */ /* 0x000fe40007ffe0ff */
[----:B------:R-:W-:Y:S01]  /*0100*/  LEA.HI.SX32 R8, R3, R8, 0x1c ;  /* 0x0000000803087211 */ /* 0x000fe200078fe2ff */
[----:B------:R-:W-:Y:S01]  /*0110*/  IMAD.HI R9, R2, 0x5397829d, RZ ;  /* 0x5397829d02097827 */ /* 0x000fe200078e02ff */
[----:B------:R-:W-:-:S02]  /*0120*/  SHF.R.U32.HI R2, RZ, 0x1f, R5 ;  /* 0x0000001fff027819 */ /* 0x000fc40000011605 */
[----:B------:R-:W-:Y:S01]  /*0130*/  SHF.R.S32.HI R3, RZ, 0x1f, R8 ;  /* 0x0000001fff037819 */ /* 0x000fe20000011408 */
[----:B------:R-:W-:Y:S01]  /*0140*/  IMAD.HI R0, R0, 0x5397829d, RZ ;  /* 0x5397829d00007827 */ /* 0x000fe200078e02ff */
[----:B------:R-:W-:Y:S02]  /*0150*/  LEA.HI.SX32 R2, R5, R2, 0x1c ;  /* 0x0000000205027211 */ /* 0x000fe400078fe2ff */
[----:B------:R-:W-:Y:S02]  /*0160*/  SHF.R.U32.HI R10, RZ, 0x1f, R9 ;  /* 0x0000001fff0a7819 */ /* 0x000fe40000011609 */
[----:B------:R-:W-:Y:S02]  /*0170*/  LEA.HI R3, R3, R8, RZ, 0x8 ;  /* 0x0000000803037211 */ /* 0x000fe400078f40ff */
[----:B------:R-:W-:Y:S02]  /*0180*/  SHF.R.S32.HI R5, RZ, 0x1f, R2 ;  /* 0x0000001fff057819 */ /* 0x000fe40000011402 */
[----:B------:R-:W-:-:S02]  /*0190*/  LEA.HI.SX32 R10, R9, R10, 0x1c ;  /* 0x0000000a090a7211 */ /* 0x000fc400078fe2ff */
[----:B------:R-:W-:Y:S02]  /*01a0*/  LOP3.LUT R27, R3, 0xffffff00, RZ, 0xc0, !PT ;  /* 0xffffff00031b7812 */ /* 0x000fe400078ec0ff */
[----:B------:R-:W-:Y:S02]  /*01b0*/  SHF.R.U32.HI R3, RZ, 0x1f, R0 ;  /* 0x0000001fff037819 */ /* 0x000fe40000011600 */
[----:B------:R-:W-:Y:S01]  /*01c0*/  LEA.HI R5, R5, R2, RZ, 0x8 ;  /* 0x0000000205057211 */ /* 0x000fe200078f40ff */
[----:B------:R-:W-:Y:S01]  /*01d0*/  IMAD.IADD R27, R8, 0x1, -R27 ;  /* 0x00000001081b7824 */ /* 0x000fe200078e0a1b */
[----:B------:R-:W-:Y:S02]  /*01e0*/  SHF.R.S32.HI R9, RZ, 0x1f, R10 ;  /* 0x0000001fff097819 */ /* 0x000fe4000001140a */
[----:B------:R-:W-:Y:S01]  /*01f0*/  LEA.HI.SX32 R24, R0, R3, 0x1c ;  /* 0x0000000300187211 */ /* 0x000fe200078fe2ff */
[----:B------:R-:W-:Y:S01]  /*0200*/  HFMA2.MMA R0, -RZ, RZ, 0, 0 ;  /* 0x00000000ff007435 */ /* 0x000fe200000001ff */
[----:B------:R-:W-:-:S02]  /*0210*/  LOP3.LUT R5, R5, 0xffffff00, RZ, 0xc0, !PT ;  /* 0xffffff0005057812 */ /* 0x000fc400078ec0ff */
[----:B------:R-:W-:Y:S02]  /*0220*/  LEA.HI R9, R9, R10, RZ, 0x8 ;  /* 0x0000000a09097211 */ /* 0x000fe400078f40ff */
[----:B------:R-:W-:Y:S02]  /*0230*/  IADD3 R25, R2, -R5, RZ ;  /* 0x8000000502197210 */ /* 0x000fe40007ffe0ff */
[----:B------:R-:W-:Y:S01]  /*0240*/  LOP3.LUT R3, R9, 0xffffff00, RZ, 0xc0, !PT ;  /* 0xffffff0009037812 */ /* 0x000fe200078ec0ff */
[----:B--2---:R-:W-:Y:S01]  /*0250*/  IMAD.WIDE R8, R27, 0x4, R6 ;  /* 0x000000041b087825 */ /* 0x004fe200078e0206 */
[----:B------:R-:W-:-:S03]  /*0260*/  SHF.R.S32.HI R5, RZ, 0x1f, R24 ;  /* 0x0000001fff057819 */ /* 0x000fc60000011418 */
[----:B------:R-:W-:Y:S01]  /*0270*/  IMAD.IADD R26, R10, 0x1, -R3 ;  /* 0x000000010a1a7824 */ /* 0x000fe200078e0a03 */
[----:B------:R-:W-:Y:S01]  /*0280*/  LEA.HI R5, R5, R24, RZ, 0x8 ;  /* 0x0000001805057211 */ /* 0x000fe200078f40ff */
[----:B------:R1:W2:Y:S01]  /*0290*/  @!P0 LDG.E.EL R0, desc[UR4][R8.64] ;  /* 0x0000000408008981 */ /* 0x0002a2000c2e1900 */
[----:B------:R-:W-:Y:S01]  /*02a0*/  CS2R R2, SRZ ;  /* 0x0000000000027805 */ /* 0x000fe2000001ff00 */
[--C-:B------:R-:W-:Y:S01]  /*02b0*/  IMAD.WIDE R16, R25, 0x4, R6.reuse ;  /* 0x0000000419107825 */ /* 0x100fe200078e0206 */
[----:B------:R-:W-:Y:S02]  /*02c0*/  LOP3.LUT R5, R5, 0xffffff00, RZ, 0xc0, !PT ;  /* 0xffffff0005057812 */ /* 0x000fe400078ec0ff */
[----:B------:R-:W-:Y:S01]  /*02d0*/  CS2R R14, SRZ ;  /* 0x00000000000e7805 */ /* 0x000fe2000001ff00 */
[--C-:B------:R-:W-:Y:S01]  /*02e0*/  IMAD.WIDE R28, R26, 0x4, R6.reuse ;  /* 0x000000041a1c7825 */ /* 0x100fe200078e0206 */
[----:B------:R-:W-:Y:S01]  /*02f0*/  IADD3 R24, R24, -R5, RZ ;  /* 0x8000000518187210 */ /* 0x000fe20007ffe0ff */
[----:B------:R3:W5:Y:S01]  /*0300*/  @!P0 LDG.E.EL R3, desc[UR4][R16.64] ;  /* 0x0000000410038981 */ /* 0x000762000c2e1900 */
[----:B-1----:R-:W1:Y:S03]  /*0310*/  LDC.64 R8, c[0x0][0x228] ;  /* 0x00008a00ff087b82 */ /* 0x002e660000000a00 */
[----:B------:R-:W-:Y:S01]  /*0320*/  IMAD.WIDE R6, R24, 0x4, R6 ;  /* 0x0000000418067825 */ /* 0x000fe200078e0206 */
[----:B------:R-:W5:Y:S04]  /*0330*/  @!P0 LDG.E.EL R14, desc[UR4][R28.64] ;  /* 0x000000041c0e8981 */ /* 0x000f68000c2e1900 */
[----:B------:R3:W5:Y:S01]  /*0340*/  @!P0 LDG.E.EL R15, desc[UR4][R6.64] ;  /* 0x00000004060f8981 */ /* 0x000762000c2e1900 */
[--C-:B----4-:R-:W-:Y:S01]  /*0350*/  IMAD.WIDE R12, R27, 0x4, R18.reuse ;  /* 0x000000041b0c7825 */ /* 0x110fe200078e0212 */
[----:B------:R-:W-:Y:S01]  /*0360*/  CS2R R22, SRZ ;  /* 0x0000000000167805 */ /* 0x000fe2000001ff00 */
[----:B---3--:R-:W3:Y:S01]  /*0370*/  LDC.64 R16, c[0x0][0x230] ;  /* 0x00008c00ff107b82 */ /* 0x008ee20000000a00 */
[----:B------:R-:W-:Y:S01]  /*0380*/  CS2R R20, SRZ ;  /* 0x0000000000147805 */ /* 0x000fe2000001ff00 */
[----:B------:R-:W-:-:S04]  /*0390*/  IMAD.WIDE R10, R25, 0x4, R18 ;  /* 0x00000004190a7825 */ /* 0x000fc800078e0212 */
[--C-:B0-----:R-:W-:Y:S01]  /*03a0*/  IMAD.WIDE R6, R26, 0x4, R18.reuse ;  /* 0x000000041a067825 */ /* 0x101fe200078e0212 */
[----:B------:R1:W4:Y:S03]  /*03b0*/  @!P0 LDG.E.EL R21, desc[UR4][R10.64] ;  /* 0x000000040a158981 */ /* 0x000326000c2e1900 */
[----:B------:R-:W-:Y:S01]  /*03c0*/  IMAD.WIDE R18, R24, 0x4, R18 ;  /* 0x0000000418127825 */ /* 0x000fe200078e0212 */
[----:B------:R0:W4:Y:S04]  /*03d0*/  @!P0 LDG.E.EL R22, desc[UR4][R6.64] ;  /* 0x0000000406168981 */ /* 0x000128000c2e1900 */
[----:B------:R0:W4:Y:S01]  /*03e0*/  @!P0 LDG.E.EL R23, desc[UR4][R18.64] ;  /* 0x0000000412178981 */ /* 0x000122000c2e1900 */
[----:B-1----:R-:W-:-:S03]  /*03f0*/  IMAD.WIDE R10, R25, 0x4, R8 ;  /* 0x00000004190a7825 */ /* 0x002fc600078e0208 */
[----:B------:R1:W4:Y:S01]  /*0400*/  @!P0 LDG.E.EL R20, desc[UR4][R12.64] ;  /* 0x000000040c148981 */ /* 0x000322000c2e1900 */
[----:B0-----:R-:W-:Y:S01]  /*0410*/  CS2R R6, SRZ ;  /* 0x0000000000067805 */ /* 0x001fe2000001ff00 */
[----:B------:R-:W0:Y:S01]  /*0420*/  LDC.64 R18, c[0x0][0x210] ;  /* 0x00008400ff127b82 */ /* 0x000e220000000a00 */
[----:B------:R-:W-:-:S04]  /*0430*/  IMAD.WIDE R28, R27, 0x4, R8 ;  /* 0x000000041b1c7825 */ /* 0x000fc800078e0208 */
[----:B------:R3:W4:Y:S01]  /*0440*/  @!P0 LDG.E.EL R6, desc[UR4][R10.64] ;  /* 0x000000040a068981 */ /* 0x000722000c2e1900 */
[----:B-1----:R-:W-:Y:S02]  /*0450*/  CS2R R12, SRZ ;  /* 0x00000000000c7805 */ /* 0x002fe4000001ff00 */
[----:B------:R-:W-:-:S04]  /*0460*/  MOV R5, RZ ;  /* 0x000000ff00057202 */ /* 0x000fc80000000f00 */
[----:B------:R-:W4:Y:S01]  /*0470*/  @!P0 LDG.E.EL R13, desc[UR4][R28.64] ;  /* 0x000000041c0d8981 */ /* 0x000f22000c2e1900 */
[----:B---3--:R-:W-:-:S04]  /*0480*/  IMAD.WIDE R10, R26, 0x4, R8 ;  /* 0x000000041a0a7825 */ /* 0x008fc800078e0208 */
[----:B------:R-:W-:Y:S01]  /*0490*/  IMAD.WIDE R8, R24, 0x4, R8 ;  /* 0x0000000418087825 */ /* 0x000fe200078e0208 */
[----:B------:R1:W3:Y:S04]  /*04a0*/  @!P0 LDG.E.EL R7, desc[UR4][R10.64] ;  /* 0x000000040a078981 */ /* 0x0002e8000c2e1900 */
[----:B------:R1:W3:Y:S02]  /*04b0*/  @!P0 LDG.E.EL R12, desc[UR4][R8.64] ;  /* 0x00000004080c8981 */ /* 0x0002e4000c2e1900 */
[----:B-1----:R-:W-:-:S04]  /*04c0*/  IMAD.WIDE R10, R26, 0x4, R16 ;  /* 0x000000041a0a7825 */ /* 0x002fc800078e0210 */
[----:B------:R-:W-:Y:S01]  /*04d0*/  IMAD.WIDE R8, R27, 0x4, R16 ;  /* 0x000000041b087825 */ /* 0x000fe200078e0210 */
[----:B------:R1:W3:Y:S04]  /*04e0*/  @!P0 LDG.E.EL R2, desc[UR4][R10.64] ;  /* 0x000000040a028981 */ /* 0x0002e8000c2e1900 */
[----:B------:R1:W3:Y:S01]  /*04f0*/  @!P0 LDG.E.EL R5, desc[UR4][R8.64] ;  /* 0x0000000408058981 */ /* 0x0002e2000c2e1900 */
[----:B0-----:R-:W-:Y:S01]  /*0500*/  IMAD.WIDE R18, R4, 0x4, R18 ;  /* 0x0000000404127825 */ /* 0x001fe200078e0212 */
[----:B-1----:R-:W-:Y:S02]  /*0510*/  CS2R R10, SRZ ;  /* 0x00000000000a7805 */ /* 0x002fe4000001ff00 */
[----:B------:R-:W-:Y:S01]  /*0520*/  CS2R R8, SRZ ;  /* 0x0000000000087805 */ /* 0x000fe2000001ff00 */
[----:B------:R-:W-:-:S05]  /*0530*/  HFMA2.MMA R27, -RZ, RZ, 0, 0 ;  /* 0x00000000ff1b7435 */ /* 0x000fca00000001ff */
[----:B------:R0:W4:Y:S02]  /*0540*/  @!P0 LDG.E.128 R8, desc[UR4][R18.64] ;  /* 0x0000000412088981 */ /* 0x000124000c1e1d00 */
[----:B0-----:R-:W-:-:S04]  /*0550*/  IMAD.WIDE R18, R25, 0x4, R16 ;  /* 0x0000000419127825 */ /* 0x001fc800078e0210 */
[----:B------:R-:W-:Y:S01]  /*0560*/  IMAD.MOV.U32 R25, RZ, RZ, RZ ;  /* 0x000000ffff197224 */ /* 0x000fe200078e00ff */
[----:B------:R0:W3:Y:S01]  /*0570*/  @!P0 LDG.E.EL R27, desc[UR4][R18.64] ;  /* 0x00000004121b8981 */ /* 0x0000e2000c2e1900 */
[----:B------:R-:W-:-:S05]  /*0580*/  IMAD.WIDE R16, R24, 0x4, R16 ;  /* 0x0000000418107825 */ /* 0x000fca00078e0210 */
[----:B------:R1:W3:Y:S01]  /*0590*/  @!P0 LDG.E.EL R25, desc[UR4][R16.64] ;  /* 0x0000000410198981 */ /* 0x0002e2000c2e1900 */
[----:B--2---:R-:W-:-:S06]  /*05a0*/  FADD R24, R0, 9.9999997473787516356e-06 ;  /* 0x3727c5ac00187421 */ /* 0x004fcc0000000000 */
[----:B------:R-:W2:Y:S01]  /*05b0*/  MUFU.SQRT R24, R24 ;  /* 0x0000001800187308 */ /* 0x000ea20000002000 */
[----:B-----5:R-:W-:Y:S01]  /*05c0*/  FADD R3, R3, 9.9999997473787516356e-06 ;  /* 0x3727c5ac03037421 */ /* 0x020fe20000000000 */
[----:B------:R-:W-:-:S06]  /*05d0*/  FADD R14, R14, 9.9999997473787516356e-06 ;  /* 0x3727c5ac0e0e7421 */ /* 0x000fcc0000000000 */
[----:B------:R-:W5:Y:S01]  /*05e0*/  MUFU.SQRT R3, R3 ;  /* 0x0000000300037308 */ /* 0x000f620000002000 */
[----:B------:R-:W-:Y:S01]  /*05f0*/  FADD R15, R15, 9.9999997473787516356e-06 ;  /* 0x3727c5ac0f0f7421 */ /* 0x000fe20000000000 */
[----:B--2---:R-:W-:-:S06]  /*0600*/  FSETP.GT.AND P5, PT, R24, 8.50705917302346158658e+37, PT ;  /* 0x7e8000001800780b */ /* 0x004fcc0003fa4000 */
[----:B------:R-:W2:Y:S01]  /*0610*/  MUFU.SQRT R28, R15 ;  /* 0x0000000f001c7308 */ /* 0x000ea20000002000 */
[----:B------:R-:W-:-:S07]  /*0620*/  FSETP.GEU.AND P1, PT, R24, 1.175494350822287508e-38, PT ;  /* 0x008000001800780b */ /* 0x000fce0003f2e000 */
[----:B------:R1:W1:Y:S01]  /*0630*/  MUFU.SQRT R26, R14 ;  /* 0x0000000e001a7308 */ /* 0x0002620000002000 */
[----:B------:R-:W-:Y:S02]  /*0640*/  MOV R0, 0x3e800000 ;  /* 0x3e80000000007802 */ /* 0x000fe40000000f00 */
[C---:B-----5:R-:W-:Y:S01]  /*0650*/  FSETP.GT.AND P2, PT, R3.reuse, 8.50705917302346158658e+37, PT ;  /* 0x7e8000000300780b */ /* 0x060fe20003f44000 */
[----:B------:R-:W-:Y:S01]  /*0660*/  @P5 FMUL R24, R24, 0.25 ;  /* 0x3e80000018185820 */ /* 0x000fe20000400000 */
[----:B0-----:R-:W-:Y:S02]  /*0670*/  FSEL R19, R0, 1, P5 ;  /* 0x3f80000000137808 */ /* 0x001fe40002800000 */
[----:B--2---:R-:W-:Y:S01]  /*0680*/  FSETP.GT.AND P6, PT, R28, 8.50705917302346158658e+37, PT ;  /* 0x7e8000001c00780b */ /* 0x004fe20003fc4000 */
[----:B------:R-:W-:Y:S01]  /*0690*/  @!P1 FMUL R24, R24, 16777216 ;  /* 0x4b80000018189820 */ /* 0x000fe20000400000 */
[----:B------:R-:W-:Y:S01]  /*06a0*/  FSETP.GEU.AND P3, PT, R3, 1.175494350822287508e-38, PT ;  /* 0x008000000300780b */ /* 0x000fe20003f6e000 */
[----:B------:R-:W-:Y:S01]  /*06b0*/  @!P1 FMUL R19, R19, 16777216 ;  /* 0x4b80000013139820 */ /* 0x000fe20000400000 */
[----:B------:R-:W-:Y:S01]  /*06c0*/  FSETP.GEU.AND P1, PT, R28, 1.175494350822287508e-38, PT ;  /* 0x008000001c00780b */ /* 0x000fe20003f2e000 */
[----:B-1----:R-:W0:Y:S01]  /*06d0*/  LDC.64 R14, c[0x0][0x238] ;  /* 0x00008e00ff0e7b82 */ /* 0x002e220000000a00 */
[----:B------:R-:W-:-:S02]  /*06e0*/  FSETP.GT.AND P4, PT, R26, 8.50705917302346158658e+37, PT ;  /* 0x7e8000001a00780b */ /* 0x000fc40003f84000 */
[----:B------:R-:W-:Y:S01]  /*06f0*/  FSETP.GEU.AND P5, PT, R26, 1.175494350822287508e-38, PT ;  /* 0x008000001a00780b */ /* 0x000fe20003fae000 */
[----:B------:R-:W-:Y:S01]  /*0700*/  @P2 FMUL R3, R3, 0.25 ;  /* 0x3e80000003032820 */ /* 0x000fe20000400000 */
[----:B------:R-:W1:Y:S03]  /*0710*/  MUFU.RCP R17, R24 ;  /* 0x0000001800117308 */ /* 0x000e660000001000 */
[----:B------:R-:W-:Y:S02]  /*0720*/  @P6 FMUL R28, R28, 0.25 ;  /* 0x3e8000001c1c6820 */ /* 0x000fe40000400000 */
[----:B------:R-:W-:Y:S02]  /*0730*/  @!P3 FMUL R3, R3, 16777216 ;  /* 0x4b8000000303b820 */ /* 0x000fe40000400000 */
[----:B------:R-:W-:Y:S02]  /*0740*/  @!P1 FMUL R28, R28, 16777216 ;  /* 0x4b8000001c1c9820 */ /* 0x000fe40000400000 */
[----:B------:R-:W-:-:S02]  /*0750*/  @P4 FMUL R26, R26, 0.25 ;  /* 0x3e8000001a1a4820 */ /* 0x000fc40000400000 */
[----:B------:R-:W2:Y:S02]  /*0760*/  MUFU.RCP R3, R3 ;  /* 0x0000000300037308 */ /* 0x000ea40000001000 */
[----:B------:R-:W-:Y:S01]  /*0770*/  @!P5 FMUL R26, R26, 16777216 ;  /* 0x4b8000001a1ad820 */ /* 0x000fe20000400000 */
[----:B------:R-:W-:-:S05]  /*0780*/  FSEL R18, R0, 1, P2 ;  /* 0x3f80000000127808 */ /* 0x000fca0001000000 */
[----:B------:R-:W5:Y:S01]  /*0790*/  MUFU.RCP R16, R26 ;  /* 0x0000001a00107308 */ /* 0x000f620000001000 */
[----:B-1----:R-:W-:Y:S01]  /*07a0*/  FMUL R17, R17, R19 ;  /* 0x0000001311117220 */ /* 0x002fe20000400000 */
[----:B------:R-:W-:-:S06]  /*07b0*/  FSEL R19, R0, 1, P4 ;  /* 0x3f80000000137808 */ /* 0x000fcc0002000000 */
[----:B------:R-:W1:Y:S01]  /*07c0*/  MUFU.RCP R28, R28 ;  /* 0x0000001c001c7308 */ /* 0x000e620000001000 */
[----:B------:R-:W-:Y:S01]  /*07d0*/  FSEL R29, R0, 1, P6 ;  /* 0x3f800000001d7808 */ /* 0x000fe20003000000 */
[----:B------:R-:W-:Y:S01]  /*07e0*/  @!P3 FMUL R18, R18, 16777216 ;  /* 0x4b8000001212b820 */ /* 0x000fe20000400000 */
[----:B------:R-:W-:-:S03]  /*07f0*/  @!P5 FMUL R19, R19, 16777216 ;  /* 0x4b8000001313d820 */ /* 0x000fc60000400000 */
[----:B------:R-:W-:Y:S01]  /*0800*/  @!P1 FMUL R29, R29, 16777216 ;  /* 0x4b8000001d1d9820 */ /* 0x000fe20000400000 */
[----:B--2---:R-:W-:Y:S01]  /*0810*/  FMUL R3, R3, R18 ;  /* 0x0000001203037220 */ /* 0x004fe20000400000 */
[----:B-----5:R-:W-:Y:S02]  /*0820*/  FMUL R16, R16, R19 ;  /* 0x0000001310107220 */ /* 0x020fe40000400000 */
[----:B-1----:R-:W-:Y:S01]  /*0830*/  FMUL R29, R28, R29 ;  /* 0x0000001d1c1d7220 */ /* 0x002fe20000400000 */
[----:B----4-:R-:W-:Y:S01]  /*0840*/  FADD R8, -R20, R8 ;  /* 0x0000000814087221 */ /* 0x010fe20000000100 */
[----:B------:R-:W-:Y:S01]  /*0850*/  FADD R18, -R23, R11 ;  /* 0x0000000b17127221 */ /* 0x000fe20000000100 */
[----:B------:R-:W-:Y:S01]  /*0860*/  FADD R11, -R22, R10 ;  /* 0x0000000a160b7221 */ /* 0x000fe20000000100 */
[----:B------:R-:W-:Y:S01]  /*0870*/  FADD R0, -R21, R9 ;  /* 0x0000000915007221 */ /* 0x000fe20000000100 */
[----:B------:R-:W-:Y:S01]  /*0880*/  FMUL R8, R17, R8 ;  /* 0x0000000811087220 */ /* 0x000fe20000400000 */
[----:B------:R-:W-:Y:S01]  /*0890*/  FMUL R18, R29, R18 ;  /* 0x000000121d127220 */ /* 0x000fe20000400000 */
[----:B------:R-:W-:Y:S01]  /*08a0*/  FMUL R11, R16, R11 ;  /* 0x0000000b100b7220 */ /* 0x000fe20000400000 */
[----:B------:R-:W-:Y:S01]  /*08b0*/  FMUL R0, R3, R0 ;  /* 0x0000000003007220 */ /* 0x000fe20000400000 */
[----:B---3--:R-:W-:-:S02]  /*08c0*/  FFMA R5, R8, R13, R5 ;  /* 0x0000000d08057223 */ /* 0x008fc40000000005 */
[----:B------:R-:W-:Y:S01]  /*08d0*/  FFMA R2, R11, R7, R2 ;  /* 0x000000070b027223 */ /* 0x000fe20000000002 */
[----:B------:R-:W-:Y:S02]  /*08e0*/  FFMA R0, R0, R6, R27 ;  /* 0x0000000600007223 */ /* 0x000fe4000000001b */
[C---:B------:R-:W-:Y:S01]  /*08f0*/  FSETP.GEU.AND P4, PT, R5.reuse, RZ, PT ;  /* 0x000000ff0500720b */ /* 0x040fe20003f8e000 */
[----:B------:R-:W-:Y:S01]  /*0900*/  FFMA R12, R18, R12, R25 ;  /* 0x0000000c120c7223 */ /* 0x000fe20000000019 */
[----:B------:R-:W-:Y:S02]  /*0910*/  FSETP.GEU.AND P2, PT, R2, RZ, PT ;  /* 0x000000ff0200720b */ /* 0x000fe40003f4e000 */
[----:B------:R-:W-:Y:S02]  /*0920*/  FSETP.GEU.AND P3, PT, R0, RZ, PT ;  /* 0x000000ff0000720b */ /* 0x000fe40003f6e000 */
[----:B------:R-:W-:Y:S01]  /*0930*/  FSETP.GEU.AND P1, PT, R12, RZ, PT ;  /* 0x000000ff0c00720b */ /* 0x000fe20003f2e000 */
[----:B0-----:R-:W-:Y:S01]  /*0940*/  IMAD.WIDE R14, R4, 0x4, R14 ;  /* 0x00000004040e7825 */ /* 0x001fe200078e020e */
[----:B------:R-:W-:-:S02]  /*0950*/  SEL R4, R5, RZ, P4 ;  /* 0x000000ff05047207 */ /* 0x000fc40002000000 */
[----:B------:R-:W-:Y:S02]  /*0960*/  SEL R7, R12, RZ, P1 ;  /* 0x000000ff0c077207 */ /* 0x000fe40000800000 */
[----:B------:R-:W-:Y:S02]  /*0970*/  SEL R6, R2, RZ, P2 ;  /* 0x000000ff02067207 */ /* 0x000fe40001000000 */
[----:B------:R-:W-:Y:S01]  /*0980*/  SEL R5, R0, RZ, P3 ;  /* 0x000000ff00057207 */ /* 0x000fe20001800000 */
[----:B------:R-:W-:Y:S06]  /*0990*/  @P0 EXIT ;  /* 0x000000000000094d */ /* 0x000fec0003800000 */
[----:B------:R-:W-:Y:S01]  /*09a0*/  STG.E.128 desc[UR4][R14.64], R4 ;  /* 0x000000040e007986 */ /* 0x000fe2000c101d04 */
[----:B------:R-:W-:Y:S05]  /*09b0*/  EXIT ;  /* 0x000000000000794d */ /* 0x000fea0003800000 */
.L_x_0:
[----:B------:R-:W-:-:S00]  /*09c0*/  BRA `(.L_x_0) ;  /* 0xfffffffc00fc7947 */ /* 0x000fc0000383ffff */
[----:B------:R-:W-:-:S00]  /*09d0*/  NOP ;  /* 0x0000000000007918 */ /* 0x000fc00000000000 */
        /* <DEDUP_REMOVED lines=10> */
.L_x_1:


//--------------------- .nv.global.init           --------------------------
	.section	.nv.global.init,"aw",@progbits
.nv.global.init:
	.type		_$_str,@object
	.size		_$_str,(_$_str_$_2 - _$_str)
_$_str:
        /*0000*/ 	.byte	0x5f, 0x5f, 0x43, 0x55, 0x44, 0x41, 0x5f, 0x46, 0x54, 0x5a, 0x00
	.type		_$_str_$_2,@object
	.size		_$_str_$_2,(.L_1 - _$_str_$_2)
_$_str_$_2:
        /*000b*/ 	.byte	0x5f, 0x5f, 0x43, 0x55, 0x44, 0x41, 0x5f, 0x50, 0x52, 0x45, 0x43, 0x5f, 0x53, 0x51, 0x52, 0x54
        /*001b*/ 	.byte	0x00
.L_1:


//--------------------- .nv.constant0.triton_poi_fused__native_batch_norm_legit_no_training_relu_21 --------------------------
	.section	.nv.constant0.triton_poi_fused__native_batch_norm_legit_no_training_relu_21,"a",@progbits
	.sectionflags	@""
	.align	4
.nv.constant0.triton_poi_fused__native_batch_norm_legit_no_training_relu_21:
	.zero		580
